//
// Generated by NVIDIA NVVM Compiler
//
// Compiler Build ID: CL-36424714
// Cuda compilation tools, release 13.0, V13.0.88
// Based on NVVM 20.0.0
//

.version 9.0
.target sm_100
.address_size 64

	// .globl	_Z7mat_mulPiS_S_
// _ZZ10stencil_2dPiS_E4temp has been demoted

.visible .entry _Z7mat_mulPiS_S_(
	.param .u64 .ptr .align 1 _Z7mat_mulPiS_S__param_0,
	.param .u64 .ptr .align 1 _Z7mat_mulPiS_S__param_1,
	.param .u64 .ptr .align 1 _Z7mat_mulPiS_S__param_2
)
{
	.reg .pred 	%p<5>;
	.reg .b32 	%r<68>;
	.reg .b64 	%rd<18>;

	ld.param.u64 	%rd5, [_Z7mat_mulPiS_S__param_0];
	ld.param.u64 	%rd6, [_Z7mat_mulPiS_S__param_1];
	ld.param.u64 	%rd7, [_Z7mat_mulPiS_S__param_2];
	mov.u32 	%r10, %ctaid.y;
	mov.u32 	%r11, %ntid.y;
	mov.u32 	%r12, %tid.y;
	mad.lo.s32 	%r1, %r10, %r11, %r12;
	mov.u32 	%r13, %ctaid.x;
	mov.u32 	%r14, %ntid.x;
	mov.u32 	%r15, %tid.x;
	mad.lo.s32 	%r2, %r13, %r14, %r15;
	setp.gt.u32 	%p1, %r1, 1023;
	setp.gt.s32 	%p2, %r2, 1023;
	or.pred  	%p3, %p1, %p2;
	@%p3 bra 	$L__BB0_4;
	shl.b32 	%r3, %r1, 10;
	mul.wide.u32 	%rd8, %r3, 4;
	cvta.to.global.u64 	%rd9, %rd5;
	add.s64 	%rd10, %rd8, %rd9;
	add.s64 	%rd17, %rd10, 32;
	cvta.to.global.u64 	%rd11, %rd6;
	add.s64 	%rd2, %rd11, 32768;
	mov.b32 	%r66, 0;
	mov.u32 	%r65, %r2;
	mov.u32 	%r67, %r66;
$L__BB0_2:
	mul.wide.s32 	%rd12, %r65, 4;
	add.s64 	%rd13, %rd2, %rd12;
	ld.global.u32 	%r17, [%rd17+-32];
	ld.global.u32 	%r18, [%rd13+-32768];
	mad.lo.s32 	%r19, %r18, %r17, %r67;
	ld.global.u32 	%r20, [%rd17+-28];
	ld.global.u32 	%r21, [%rd13+-28672];
	mad.lo.s32 	%r22, %r21, %r20, %r19;
	ld.global.u32 	%r23, [%rd17+-24];
	ld.global.u32 	%r24, [%rd13+-24576];
	mad.lo.s32 	%r25, %r24, %r23, %r22;
	ld.global.u32 	%r26, [%rd17+-20];
	ld.global.u32 	%r27, [%rd13+-20480];
	mad.lo.s32 	%r28, %r27, %r26, %r25;
	ld.global.u32 	%r29, [%rd17+-16];
	ld.global.u32 	%r30, [%rd13+-16384];
	mad.lo.s32 	%r31, %r30, %r29, %r28;
	ld.global.u32 	%r32, [%rd17+-12];
	ld.global.u32 	%r33, [%rd13+-12288];
	mad.lo.s32 	%r34, %r33, %r32, %r31;
	ld.global.u32 	%r35, [%rd17+-8];
	ld.global.u32 	%r36, [%rd13+-8192];
	mad.lo.s32 	%r37, %r36, %r35, %r34;
	ld.global.u32 	%r38, [%rd17+-4];
	ld.global.u32 	%r39, [%rd13+-4096];
	mad.lo.s32 	%r40, %r39, %r38, %r37;
	ld.global.u32 	%r41, [%rd17];
	ld.global.u32 	%r42, [%rd13];
	mad.lo.s32 	%r43, %r42, %r41, %r40;
	ld.global.u32 	%r44, [%rd17+4];
	ld.global.u32 	%r45, [%rd13+4096];
	mad.lo.s32 	%r46, %r45, %r44, %r43;
	ld.global.u32 	%r47, [%rd17+8];
	ld.global.u32 	%r48, [%rd13+8192];
	mad.lo.s32 	%r49, %r48, %r47, %r46;
	ld.global.u32 	%r50, [%rd17+12];
	ld.global.u32 	%r51, [%rd13+12288];
	mad.lo.s32 	%r52, %r51, %r50, %r49;
	ld.global.u32 	%r53, [%rd17+16];
	ld.global.u32 	%r54, [%rd13+16384];
	mad.lo.s32 	%r55, %r54, %r53, %r52;
	ld.global.u32 	%r56, [%rd17+20];
	ld.global.u32 	%r57, [%rd13+20480];
	mad.lo.s32 	%r58, %r57, %r56, %r55;
	ld.global.u32 	%r59, [%rd17+24];
	ld.global.u32 	%r60, [%rd13+24576];
	mad.lo.s32 	%r61, %r60, %r59, %r58;
	ld.global.u32 	%r62, [%rd17+28];
	ld.global.u32 	%r63, [%rd13+28672];
	mad.lo.s32 	%r67, %r63, %r62, %r61;
	add.s32 	%r66, %r66, 16;
	add.s64 	%rd17, %rd17, 64;
	add.s32 	%r65, %r65, 16384;
	setp.ne.s32 	%p4, %r66, 1024;
	@%p4 bra 	$L__BB0_2;
	add.s32 	%r64, %r3, %r2;
	cvta.to.global.u64 	%rd14, %rd7;
	mul.wide.s32 	%rd15, %r64, 4;
	add.s64 	%rd16, %rd14, %rd15;
	st.global.u32 	[%rd16], %r67;
$L__BB0_4:
	ret;

}
	// .globl	_Z10stencil_2dPiS_
.visible .entry _Z10stencil_2dPiS_(
	.param .u64 .ptr .align 1 _Z10stencil_2dPiS__param_0,
	.param .u64 .ptr .align 1 _Z10stencil_2dPiS__param_1
)
{
	.reg .pred 	%p<15>;
	.reg .b32 	%r<61>;
	.reg .b64 	%rd<18>;
	// demoted variable
	.shared .align 4 .b8 _ZZ10stencil_2dPiS_E4temp[5776];
	ld.param.u64 	%rd5, [_Z10stencil_2dPiS__param_0];
	ld.param.u64 	%rd6, [_Z10stencil_2dPiS__param_1];
	cvta.to.global.u64 	%rd1, %rd6;
	cvta.to.global.u64 	%rd2, %rd5;
	mov.u32 	%r1, %tid.x;
	mov.u32 	%r8, %ctaid.x;
	mov.u32 	%r9, %ntid.x;
	mad.lo.s32 	%r2, %r8, %r9, %r1;
	mov.u32 	%r3, %tid.y;
	mov.u32 	%r10, %ctaid.y;
	mov.u32 	%r11, %ntid.y;
	mad.lo.s32 	%r12, %r10, %r11, %r3;
	setp.gt.s32 	%p1, %r2, 1023;
	setp.gt.u32 	%p2, %r12, 1023;
	shl.b32 	%r5, %r2, 10;
	add.s32 	%r6, %r5, %r12;
	mul.wide.s32 	%rd7, %r6, 4;
	add.s64 	%rd3, %rd2, %rd7;
	mov.u32 	%r13, _ZZ10stencil_2dPiS_E4temp;
	mad.lo.s32 	%r14, %r1, 152, %r13;
	shl.b32 	%r15, %r3, 2;
	add.s32 	%r16, %r14, %r15;
	add.s32 	%r7, %r16, 456;
	or.pred  	%p3, %p1, %p2;
	@%p3 bra 	$L__BB1_2;
	ld.global.u32 	%r18, [%rd3];
	st.shared.u32 	[%r7+12], %r18;
	bra.uni 	$L__BB1_3;
$L__BB1_2:
	mov.b32 	%r17, 0;
	st.shared.u32 	[%r7+12], %r17;
$L__BB1_3:
	setp.gt.u32 	%p4, %r1, 2;
	@%p4 bra 	$L__BB1_9;
	setp.gt.s32 	%p5, %r2, 2;
	@%p5 bra 	$L__BB1_6;
	mov.b32 	%r19, 0;
	st.shared.u32 	[%r7+-444], %r19;
	bra.uni 	$L__BB1_7;
$L__BB1_6:
	add.s32 	%r22, %r6, -3072;
	mul.wide.u32 	%rd8, %r22, 4;
	add.s64 	%rd9, %rd2, %rd8;
	ld.global.u32 	%r23, [%rd9];
	st.shared.u32 	[%r7+-444], %r23;
	setp.gt.u32 	%p6, %r2, 991;
	@%p6 bra 	$L__BB1_8;
$L__BB1_7:
	ld.global.u32 	%r25, [%rd3+131072];
	st.shared.u32 	[%r7+4876], %r25;
	bra.uni 	$L__BB1_9;
$L__BB1_8:
	mov.b32 	%r24, 0;
	st.shared.u32 	[%r7+4876], %r24;
$L__BB1_9:
	setp.gt.u32 	%p7, %r3, 2;
	@%p7 bra 	$L__BB1_15;
	setp.gt.u32 	%p8, %r12, 2;
	cvt.s64.s32 	%rd10, %r5;
	cvt.u64.u32 	%rd11, %r12;
	add.s64 	%rd12, %rd11, %rd10;
	shl.b64 	%rd13, %rd12, 2;
	add.s64 	%rd4, %rd2, %rd13;
	@%p8 bra 	$L__BB1_12;
	mov.b32 	%r26, 0;
	st.shared.u32 	[%r7], %r26;
	bra.uni 	$L__BB1_13;
$L__BB1_12:
	ld.global.u32 	%r27, [%rd4+-12];
	st.shared.u32 	[%r7], %r27;
	setp.gt.u32 	%p9, %r12, 991;
	@%p9 bra 	$L__BB1_14;
$L__BB1_13:
	ld.global.u32 	%r29, [%rd4+128];
	st.shared.u32 	[%r7+140], %r29;
	bra.uni 	$L__BB1_15;
$L__BB1_14:
	mov.b32 	%r28, 0;
	st.shared.u32 	[%r7+140], %r28;
$L__BB1_15:
	bar.sync 	0;
	add.s32 	%r30, %r2, -1021;
	setp.lt.u32 	%p10, %r30, -1018;
	setp.lt.u32 	%p11, %r12, 3;
	or.pred  	%p12, %p11, %p10;
	setp.gt.u32 	%p13, %r12, 1020;
	or.pred  	%p14, %p12, %p13;
	@%p14 bra 	$L__BB1_17;
	add.s32 	%r33, %r13, %r15;
	mad.lo.s32 	%r34, %r1, 152, %r33;
	ld.shared.u32 	%r35, [%r34+12];
	ld.shared.u32 	%r36, [%r7];
	add.s32 	%r37, %r36, %r35;
	ld.shared.u32 	%r38, [%r34+164];
	add.s32 	%r39, %r38, %r37;
	ld.shared.u32 	%r40, [%r7+4];
	add.s32 	%r41, %r40, %r39;
	ld.shared.u32 	%r42, [%r34+316];
	add.s32 	%r43, %r42, %r41;
	ld.shared.u32 	%r44, [%r7+8];
	add.s32 	%r45, %r44, %r43;
	ld.shared.u32 	%r46, [%r34+468];
	add.s32 	%r47, %r46, %r45;
	ld.shared.u32 	%r48, [%r34+620];
	add.s32 	%r49, %r48, %r47;
	ld.shared.u32 	%r50, [%r7+16];
	add.s32 	%r51, %r50, %r49;
	ld.shared.u32 	%r52, [%r34+772];
	add.s32 	%r53, %r52, %r51;
	ld.shared.u32 	%r54, [%r7+20];
	add.s32 	%r55, %r54, %r53;
	ld.shared.u32 	%r56, [%r34+924];
	add.s32 	%r57, %r56, %r55;
	ld.shared.u32 	%r58, [%r7+24];
	add.s32 	%r59, %r58, %r57;
	mul.wide.u32 	%rd14, %r6, 4;
	add.s64 	%rd15, %rd1, %rd14;
	st.global.u32 	[%rd15], %r59;
	bra.uni 	$L__BB1_18;
$L__BB1_17:
	ld.global.u32 	%r60, [%rd3];
	add.s64 	%rd17, %rd1, %rd7;
	st.global.u32 	[%rd17], %r60;
$L__BB1_18:
	ret;

}


// ===== COMPILED SASS (sm_100) =====

	.target	sm_100

	.elftype	@"ET_EXEC"


//--------------------- .note.nv.tkinfo           --------------------------
	.section	.note.nv.tkinfo,"",@"SHT_NOTE"
	.sectionflags	@"SHF_NOTE_NV_TKINFO"
	.tkinfo
        /*0018*/ 	.word	0x00000002
        /*0030*/ 	.string	""
        /*0030*/ 	.string	"ptxas"
        /*0030*/ 	.string	"Cuda compilation tools, release 13.0, V13.0.88"
        /*0030*/ 	.string	"Build cuda_13.0.r13.0/compiler.36424714_0"
        /*0030*/ 	.string	"-arch sm_100 -m 64 "



//--------------------- .note.nv.cuinfo           --------------------------
	.section	.note.nv.cuinfo,"",@"SHT_NOTE"
	.sectionflags	@"SHF_NOTE_NV_CUINFO"
        /*0018*/ 	.short	0x0002
        /*001a*/ 	.short	0x0064
        /*001c*/ 	.short	0x0082
	.zero		2


//--------------------- .nv.info                  --------------------------
	.section	.nv.info,"",@"SHT_CUDA_INFO"
	.align	4


	//----- nvinfo : EIATTR_REGCOUNT
	.align		4
        /*0000*/ 	.byte	0x04, 0x2f
        /*0002*/ 	.short	(.L_1 - .L_0)
	.align		4
.L_0:
        /*0004*/ 	.word	index@(_Z7mat_mulPiS_S_)
        /*0008*/ 	.word	0x0000001f


	//----- nvinfo : EIATTR_FRAME_SIZE
	.align		4
.L_1:
        /*000c*/ 	.byte	0x04, 0x11
        /*000e*/ 	.short	(.L_3 - .L_2)
	.align		4
.L_2:
        /*0010*/ 	.word	index@(_Z7mat_mulPiS_S_)
        /*0014*/ 	.word	0x00000000


	//----- nvinfo : EIATTR_REGCOUNT
	.align		4
.L_3:
        /*0018*/ 	.byte	0x04, 0x2f
        /*001a*/ 	.short	(.L_5 - .L_4)
	.align		4
.L_4:
        /*001c*/ 	.word	index@(_Z10stencil_2dPiS_)
        /*0020*/ 	.word	0x00000015


	//----- nvinfo : EIATTR_FRAME_SIZE
	.align		4
.L_5:
        /*0024*/ 	.byte	0x04, 0x11
        /*0026*/ 	.short	(.L_7 - .L_6)
	.align		4
.L_6:
        /*0028*/ 	.word	index@(_Z10stencil_2dPiS_)
        /*002c*/ 	.word	0x00000000


	//----- nvinfo : EIATTR_MIN_STACK_SIZE
	.align		4
.L_7:
        /*0030*/ 	.byte	0x04, 0x12
        /*0032*/ 	.short	(.L_9 - .L_8)
	.align		4
.L_8:
        /*0034*/ 	.word	index@(_Z10stencil_2dPiS_)
        /*0038*/ 	.word	0x00000000


	//----- nvinfo : EIATTR_MIN_STACK_SIZE
	.align		4
.L_9:
        /*003c*/ 	.byte	0x04, 0x12
        /*003e*/ 	.short	(.L_11 - .L_10)
	.align		4
.L_10:
        /*0040*/ 	.word	index@(_Z7mat_mulPiS_S_)
        /*0044*/ 	.word	0x00000000
.L_11:


//--------------------- .nv.compat                --------------------------
	.section	.nv.compat,"",@"SHT_CUDA_COMPAT_INFO"
	.align	4
        /*0000*/ 	.byte	0x02, 0x09, 0x00, 0x00, 0x02, 0x02, 0x01, 0x00, 0x02, 0x05, 0x05, 0x00, 0x03, 0x07, 0x01, 0x01
        /*0010*/ 	.byte	0x02, 0x03, 0x00, 0x00, 0x02, 0x06, 0x01, 0x00, 0x04, 0x0b, 0x08, 0x00, 0x09, 0x00, 0x00, 0x00
        /*0020*/ 	.byte	0x00, 0x00, 0x00, 0x00


//--------------------- .nv.info._Z10stencil_2dPiS_ --------------------------
	.section	.nv.info._Z10stencil_2dPiS_,"",@"SHT_CUDA_INFO"
	.sectionflags	@""
	.align	4


	//----- nvinfo : EIATTR_CUDA_API_VERSION
	.align		4
        /*0000*/ 	.byte	0x04, 0x37
        /*0002*/ 	.short	(.L_13 - .L_12)
.L_12:
        /*0004*/ 	.word	0x00000082


	//----- nvinfo : EIATTR_KPARAM_INFO
	.align		4
.L_13:
        /*0008*/ 	.byte	0x04, 0x17
        /*000a*/ 	.short	(.L_15 - .L_14)
.L_14:
        /*000c*/ 	.word	0x00000000
        /*0010*/ 	.short	0x0001
        /*0012*/ 	.short	0x0008
        /*0014*/ 	.byte	0x00, 0xf5, 0x21, 0x00


	//----- nvinfo : EIATTR_KPARAM_INFO
	.align		4
.L_15:
        /*0018*/ 	.byte	0x04, 0x17
        /*001a*/ 	.short	(.L_17 - .L_16)
.L_16:
        /*001c*/ 	.word	0x00000000
        /*0020*/ 	.short	0x0000
        /*0022*/ 	.short	0x0000
        /*0024*/ 	.byte	0x00, 0xf5, 0x21, 0x00


	//----- nvinfo : EIATTR_SPARSE_MMA_MASK
	.align		4
.L_17:
        /*0028*/ 	.byte	0x03, 0x50
        /*002a*/ 	.short	0x0000


	//----- nvinfo : EIATTR_MAXREG_COUNT
	.align		4
        /*002c*/ 	.byte	0x03, 0x1b
        /*002e*/ 	.short	0x00ff


	//----- nvinfo : EIATTR_NUM_BARRIERS
	.align		4
        /*0030*/ 	.byte	0x02, 0x4c
        /*0032*/ 	.byte	0x01
	.zero		1


	//----- nvinfo : EIATTR_MERCURY_ISA_VERSION
	.align		4
        /*0034*/ 	.byte	0x03, 0x5f
        /*0036*/ 	.short	0x0101


	//----- nvinfo : EIATTR_VRC_CTA_INIT_COUNT
	.align		4
        /*0038*/ 	.byte	0x02, 0x4a
	.zero		1
	.zero		1


	//----- nvinfo : EIATTR_EXIT_INSTR_OFFSETS
	.align		4
        /*003c*/ 	.byte	0x04, 0x1c
        /*003e*/ 	.short	(.L_19 - .L_18)


	//   ....[0]....
.L_18:
        /*0040*/ 	.word	0x00000630


	//   ....[1]....
        /*0044*/ 	.word	0x00000680


	//----- nvinfo : EIATTR_CRS_STACK_SIZE
	.align		4
.L_19:
        /*0048*/ 	.byte	0x04, 0x1e
        /*004a*/ 	.short	(.L_21 - .L_20)
.L_20:
        /*004c*/ 	.word	0x00000000


	//----- nvinfo : EIATTR_CBANK_PARAM_SIZE
	.align		4
.L_21:
        /*0050*/ 	.byte	0x03, 0x19
        /*0052*/ 	.short	0x0010


	//----- nvinfo : EIATTR_PARAM_CBANK
	.align		4
        /*0054*/ 	.byte	0x04, 0x0a
        /*0056*/ 	.short	(.L_23 - .L_22)
	.align		4
.L_22:
        /*0058*/ 	.word	index@(.nv.constant0._Z10stencil_2dPiS_)
        /*005c*/ 	.short	0x0380
        /*005e*/ 	.short	0x0010


	//----- nvinfo : EIATTR_SW_WAR
	.align		4
.L_23:
        /*0060*/ 	.byte	0x04, 0x36
        /*0062*/ 	.short	(.L_25 - .L_24)
.L_24:
        /*0064*/ 	.word	0x00000008
.L_25:


//--------------------- .nv.info._Z7mat_mulPiS_S_ --------------------------
	.section	.nv.info._Z7mat_mulPiS_S_,"",@"SHT_CUDA_INFO"
	.sectionflags	@""
	.align	4


	//----- nvinfo : EIATTR_CUDA_API_VERSION
	.align		4
        /*0000*/ 	.byte	0x04, 0x37
        /*0002*/ 	.short	(.L_27 - .L_26)
.L_26:
        /*0004*/ 	.word	0x00000082


	//----- nvinfo : EIATTR_KPARAM_INFO
	.align		4
.L_27:
        /*0008*/ 	.byte	0x04, 0x17
        /*000a*/ 	.short	(.L_29 - .L_28)
.L_28:
        /*000c*/ 	.word	0x00000000
        /*0010*/ 	.short	0x0002
        /*0012*/ 	.short	0x0010
        /*0014*/ 	.byte	0x00, 0xf5, 0x21, 0x00


	//----- nvinfo : EIATTR_KPARAM_INFO
	.align		4
.L_29:
        /*0018*/ 	.byte	0x04, 0x17
        /*001a*/ 	.short	(.L_31 - .L_30)
.L_30:
        /*001c*/ 	.word	0x00000000
        /*0020*/ 	.short	0x0001
        /*0022*/ 	.short	0x0008
        /*0024*/ 	.byte	0x00, 0xf5, 0x21, 0x00


	//----- nvinfo : EIATTR_KPARAM_INFO
	.align		4
.L_31:
        /*0028*/ 	.byte	0x04, 0x17
        /*002a*/ 	.short	(.L_33 - .L_32)
.L_32:
        /*002c*/ 	.word	0x00000000
        /*0030*/ 	.short	0x0000
        /*0032*/ 	.short	0x0000
        /*0034*/ 	.byte	0x00, 0xf5, 0x21, 0x00


	//----- nvinfo : EIATTR_SPARSE_MMA_MASK
	.align		4
.L_33:
        /*0038*/ 	.byte	0x03, 0x50
        /*003a*/ 	.short	0x0000


	//----- nvinfo : EIATTR_MAXREG_COUNT
	.align		4
        /*003c*/ 	.byte	0x03, 0x1b
        /*003e*/ 	.short	0x00ff


	//----- nvinfo : EIATTR_MERCURY_ISA_VERSION
	.align		4
        /*0040*/ 	.byte	0x03, 0x5f
        /*0042*/ 	.short	0x0101


	//----- nvinfo : EIATTR_VRC_CTA_INIT_COUNT
	.align		4
        /*0044*/ 	.byte	0x02, 0x4a
	.zero		1
	.zero		1


	//----- nvinfo : EIATTR_EXIT_INSTR_OFFSETS
	.align		4
        /*0048*/ 	.byte	0x04, 0x1c
        /*004a*/ 	.short	(.L_35 - .L_34)


	//   ....[0]....
.L_34:
        /*004c*/ 	.word	0x000000b0


	//   ....[1]....
        /*0050*/ 	.word	0x00000550


	//----- nvinfo : EIATTR_CBANK_PARAM_SIZE
	.align		4
.L_35:
        /*0054*/ 	.byte	0x03, 0x19
        /*0056*/ 	.short	0x0018


	//----- nvinfo : EIATTR_PARAM_CBANK
	.align		4
        /*0058*/ 	.byte	0x04, 0x0a
        /*005a*/ 	.short	(.L_37 - .L_36)
	.align		4
.L_36:
        /*005c*/ 	.word	index@(.nv.constant0._Z7mat_mulPiS_S_)
        /*0060*/ 	.short	0x0380
        /*0062*/ 	.short	0x0018


	//----- nvinfo : EIATTR_SW_WAR
	.align		4
.L_37:
        /*0064*/ 	.byte	0x04, 0x36
        /*0066*/ 	.short	(.L_39 - .L_38)
.L_38:
        /*0068*/ 	.word	0x00000008
.L_39:


//--------------------- .nv.callgraph             --------------------------
	.section	.nv.callgraph,"",@"SHT_CUDA_CALLGRAPH"
	.align	4
	.sectionentsize	8
	.align		4
        /*0000*/ 	.word	0x00000000
	.align		4
        /*0004*/ 	.word	0xffffffff
	.align		4
        /*0008*/ 	.word	0x00000000
	.align		4
        /*000c*/ 	.word	0xfffffffe
	.align		4
        /*0010*/ 	.word	0x00000000
	.align		4
        /*0014*/ 	.word	0xfffffffd
	.align		4
        /*0018*/ 	.word	0x00000000
	.align		4
        /*001c*/ 	.word	0xfffffffc


//--------------------- .text._Z10stencil_2dPiS_  --------------------------
	.section	.text._Z10stencil_2dPiS_,"ax",@progbits
	.align	128
        .global         _Z10stencil_2dPiS_
        .type           _Z10stencil_2dPiS_,@function
        .size           _Z10stencil_2dPiS_,(.L_x_14 - _Z10stencil_2dPiS_)
        .other          _Z10stencil_2dPiS_,@"STO_CUDA_ENTRY STV_DEFAULT"
_Z10stencil_2dPiS_:
.text._Z10stencil_2dPiS_:
[----:B------:R-:W-:Y:S01]  /*0000*/  LDC R1, c[0x0][0x37c] ;  /* 0x0000df00ff017b82 */ /* 0x000fe20000000800 */
[----:B------:R-:W0:Y:S07]  /*0010*/  S2R R8, SR_TID.Y ;  /* 0x0000000000087919 */ /* 0x000e2e0000002200 */
[----:B------:R-:W1:Y:S01]  /*0020*/  LDC R0, c[0x0][0x360] ;  /* 0x0000d800ff007b82 */ /* 0x000e620000000800 */
[----:B------:R-:W1:Y:S07]  /*0030*/  S2R R5, SR_TID.X ;  /* 0x0000000000057919 */ /* 0x000e6e0000002100 */
[----:B------:R-:W0:Y:S08]  /*0040*/  S2UR UR5, SR_CTAID.Y ;  /* 0x00000000000579c3 */ /* 0x000e300000002600 */
[----:B------:R-:W0:Y:S08]  /*0050*/  LDC R3, c[0x0][0x364] ;  /* 0x0000d900ff037b82 */ /* 0x000e300000000800 */
[----:B------:R-:W1:Y:S08]  /*0060*/  S2UR UR4, SR_CTAID.X ;  /* 0x00000000000479c3 */ /* 0x000e700000002500 */
[----:B------:R-:W2:Y:S01]  /*0070*/  LDC.64 R6, c[0x0][0x380] ;  /* 0x0000e000ff067b82 */ /* 0x000ea20000000a00 */
[----:B0-----:R-:W-:-:S05]  /*0080*/  IMAD R10, R3, UR5, R8 ;  /* 0x00000005030a7c24 */ /* 0x001fca000f8e0208 */
[----:B------:R-:W-:Y:S01]  /*0090*/  ISETP.GT.U32.AND P0, PT, R10, 0x3ff, PT ;  /* 0x000003ff0a00780c */ /* 0x000fe20003f04070 */
[----:B-1----:R-:W-:Y:S01]  /*00a0*/  IMAD R9, R0, UR4, R5 ;  /* 0x0000000400097c24 */ /* 0x002fe2000f8e0205 */
[----:B------:R-:W0:Y:S03]  /*00b0*/  LDCU.64 UR4, c[0x0][0x358] ;  /* 0x00006b00ff0477ac */ /* 0x000e260008000a00 */
[C---:B------:R-:W-:Y:S01]  /*00c0*/  IMAD.SHL.U32 R11, R9.reuse, 0x400, RZ ;  /* 0x00000400090b7824 */ /* 0x040fe200078e00ff */
[----:B------:R-:W-:-:S03]  /*00d0*/  ISETP.GT.OR P0, PT, R9, 0x3ff, P0 ;  /* 0x000003ff0900780c */ /* 0x000fc60000704670 */
[----:B------:R-:W-:-:S04]  /*00e0*/  IMAD.IADD R0, R10, 0x1, R11 ;  /* 0x000000010a007824 */ /* 0x000fc800078e020b */
[----:B--2---:R-:W-:-:S06]  /*00f0*/  IMAD.WIDE R2, R0, 0x4, R6 ;  /* 0x0000000400027825 */ /* 0x004fcc00078e0206 */
[----:B0-----:R-:W2:Y:S01]  /*0100*/  @!P0 LDG.E R15, desc[UR4][R2.64] ;  /* 0x00000004020f8981 */ /* 0x001ea2000c1e1900 */
[----:B------:R-:W-:Y:S01]  /*0110*/  MOV R4, 0x400 ;  /* 0x0000040000047802 */ /* 0x000fe20000000f00 */
[----:B------:R-:W-:Y:S01]  /*0120*/  BSSY.RECONVERGENT B0, `(.L_x_0) ;  /* 0x0000019000007945 */ /* 0x000fe20003800200 */
[----:B------:R-:W0:Y:S02]  /*0130*/  S2R R13, SR_CgaCtaId ;  /* 0x00000000000d7919 */ /* 0x000e240000008800 */
[----:B0-----:R-:W-:-:S05]  /*0140*/  LEA R12, R13, R4, 0x18 ;  /* 0x000000040d0c7211 */ /* 0x001fca00078ec0ff */
[----:B------:R-:W-:-:S04]  /*0150*/  IMAD R13, R5, 0x98, R12 ;  /* 0x00000098050d7824 */ /* 0x000fc800078e020c */
[----:B------:R-:W-:-:S05]  /*0160*/  IMAD R4, R8, 0x4, R13 ;  /* 0x0000000408047824 */ /* 0x000fca00078e020d */
[----:B--2---:R0:W-:Y:S04]  /*0170*/  @!P0 STS [R4+0x1d4], R15 ;  /* 0x0001d40f04008388 */ /* 0x0041e80000000800 */
[----:B------:R0:W-:Y:S01]  /*0180*/  @P0 STS [R4+0x1d4], RZ ;  /* 0x0001d4ff04000388 */ /* 0x0001e20000000800 */
[----:B------:R-:W-:-:S13]  /*0190*/  ISETP.GT.U32.AND P0, PT, R5, 0x2, PT ;  /* 0x000000020500780c */ /* 0x000fda0003f04070 */
[----:B0-----:R-:W-:Y:S05]  /*01a0*/  @P0 BRA `(.L_x_1) ;  /* 0x0000000000400947 */ /* 0x001fea0003800000 */
[----:B------:R-:W-:Y:S01]  /*01b0*/  ISETP.GT.AND P0, PT, R9, 0x2, PT ;  /* 0x000000020900780c */ /* 0x000fe20003f04270 */
[----:B------:R-:W-:-:S12]  /*01c0*/  BSSY.RELIABLE B1, `(.L_x_2) ;  /* 0x000000a000017945 */ /* 0x000fd80003800100 */
[----:B------:R0:W-:Y:S01]  /*01d0*/  @!P0 STS [R4+0xc], RZ ;  /* 0x00000cff04008388 */ /* 0x0001e20000000800 */
[----:B------:R-:W-:Y:S05]  /*01e0*/  @!P0 BRA `(.L_x_3) ;  /* 0x00000000001c8947 */ /* 0x000fea0003800000 */
[----:B------:R-:W-:-:S04]  /*01f0*/  VIADD R13, R0, 0xfffff400 ;  /* 0xfffff400000d7836 */ /* 0x000fc80000000000 */
[----:B------:R-:W-:-:S06]  /*0200*/  IMAD.WIDE.U32 R6, R13, 0x4, R6 ;  /* 0x000000040d067825 */ /* 0x000fcc00078e0006 */
[----:B------:R-:W2:Y:S01]  /*0210*/  LDG.E R7, desc[UR4][R6.64] ;  /* 0x0000000406077981 */ /* 0x000ea2000c1e1900 */
[----:B------:R-:W-:-:S13]  /*0220*/  ISETP.GT.U32.AND P0, PT, R9, 0x3df, PT ;  /* 0x000003df0900780c */ /* 0x000fda0003f04070 */
[----:B------:R-:W-:Y:S05]  /*0230*/  @P0 BREAK.RELIABLE B1 ;  /* 0x0000000000010942 */ /* 0x000fea0003800100 */
[----:B--2---:R1:W-:Y:S01]  /*0240*/  STS [R4+0xc], R7 ;  /* 0x00000c0704007388 */ /* 0x0043e20000000800 */
[----:B------:R-:W-:Y:S05]  /*0250*/  @P0 BRA `(.L_x_4) ;  /* 0x0000000000100947 */ /* 0x000fea0003800000 */
.L_x_3:
[----:B------:R-:W-:Y:S05]  /*0260*/  BSYNC.RELIABLE B1 ;  /* 0x0000000000017941 */ /* 0x000fea0003800100 */
.L_x_2:
[----:B-1----:R-:W2:Y:S04]  /*0270*/  LDG.E R7, desc[UR4][R2.64+0x20000] ;  /* 0x0200000402077981 */ /* 0x002ea8000c1e1900 */
[----:B--2---:R3:W-:Y:S01]  /*0280*/  STS [R4+0x14d4], R7 ;  /* 0x0014d40704007388 */ /* 0x0047e20000000800 */
[----:B------:R-:W-:Y:S05]  /*0290*/  BRA `(.L_x_1) ;  /* 0x0000000000047947 */ /* 0x000fea0003800000 */
.L_x_4:
[----:B------:R2:W-:Y:S02]  /*02a0*/  STS [R4+0x14d4], RZ ;  /* 0x0014d4ff04007388 */ /* 0x0005e40000000800 */
.L_x_1:
[----:B------:R-:W-:Y:S05]  /*02b0*/  BSYNC.RECONVERGENT B0 ;  /* 0x0000000000007941 */ /* 0x000fea0003800200 */
.L_x_0:
[----:B------:R-:W-:Y:S05]  /*02c0*/  WARPSYNC.ALL ;  /* 0x0000000000007948 */ /* 0x000fea0003800000 */
[----:B------:R-:W-:Y:S01]  /*02d0*/  ISETP.GT.U32.AND P0, PT, R8, 0x2, PT ;  /* 0x000000020800780c */ /* 0x000fe20003f04070 */
[----:B------:R-:W-:-:S12]  /*02e0*/  BSSY.RECONVERGENT B0, `(.L_x_5) ;  /* 0x0000015000007945 */ /* 0x000fd80003800200 */
[----:B------:R-:W-:Y:S05]  /*02f0*/  @P0 BRA `(.L_x_6) ;  /* 0x00000000004c0947 */ /* 0x000fea0003800000 */
[C---:B------:R-:W-:Y:S01]  /*0300*/  ISETP.GT.U32.AND P0, PT, R10.reuse, 0x2, PT ;  /* 0x000000020a00780c */ /* 0x040fe20003f04070 */
[----:B------:R-:W4:Y:S01]  /*0310*/  LDCU.64 UR6, c[0x0][0x380] ;  /* 0x00007000ff0677ac */ /* 0x000f220008000a00 */
[----:B-1-3--:R-:W-:Y:S01]  /*0320*/  IADD3 R7, P1, PT, R10, R11, RZ ;  /* 0x0000000b0a077210 */ /* 0x00afe20007f3e0ff */
[----:B------:R-:W-:Y:S03]  /*0330*/  BSSY.RELIABLE B1, `(.L_x_7) ;  /* 0x000000b000017945 */ /* 0x000fe60003800100 */
[----:B------:R-:W-:-:S07]  /*0340*/  LEA.HI.X.SX32 R14, R11, RZ, 0x1, P1 ;  /* 0x000000ff0b0e7211 */ /* 0x000fce00008f0eff */
[----:B------:R1:W-:Y:S01]  /*0350*/  @!P0 STS [R4+0x1c8], RZ ;  /* 0x0001c8ff04008388 */ /* 0x0003e20000000800 */
[----:B----4-:R-:W-:-:S04]  /*0360*/  LEA R6, P1, R7, UR6, 0x2 ;  /* 0x0000000607067c11 */ /* 0x010fc8000f8210ff */
[----:B------:R-:W-:Y:S01]  /*0370*/  LEA.HI.X R7, R7, UR7, R14, 0x2, P1 ;  /* 0x0000000707077c11 */ /* 0x000fe200088f140e */
[----:B-1----:R-:W-:Y:S08]  /*0380*/  @!P0 BRA `(.L_x_8) ;  /* 0x0000000000148947 */ /* 0x002ff00003800000 */
[----:B------:R-:W3:Y:S01]  /*0390*/  LDG.E R11, desc[UR4][R6.64+-0xc] ;  /* 0xfffff404060b7981 */ /* 0x000ee2000c1e1900 */
[----:B------:R-:W-:-:S13]  /*03a0*/  ISETP.GT.U32.AND P0, PT, R10, 0x3df, PT ;  /* 0x000003df0a00780c */ /* 0x000fda0003f04070 */
[----:B------:R-:W-:Y:S05]  /*03b0*/  @P0 BREAK.RELIABLE B1 ;  /* 0x0000000000010942 */ /* 0x000fea0003800100 */
[----:B---3--:R1:W-:Y:S01]  /*03c0*/  STS [R4+0x1c8], R11 ;  /* 0x0001c80b04007388 */ /* 0x0083e20000000800 */
[----:B------:R-:W-:Y:S05]  /*03d0*/  @P0 BRA `(.L_x_9) ;  /* 0x0000000000100947 */ /* 0x000fea0003800000 */
.L_x_8:
[----:B------:R-:W-:Y:S05]  /*03e0*/  BSYNC.RELIABLE B1 ;  /* 0x0000000000017941 */ /* 0x000fea0003800100 */
.L_x_7:
[----:B------:R-:W3:Y:S04]  /*03f0*/  LDG.E R7, desc[UR4][R6.64+0x80] ;  /* 0x0000800406077981 */ /* 0x000ee8000c1e1900 */
[----:B---3--:R4:W-:Y:S01]  /*0400*/  STS [R4+0x254], R7 ;  /* 0x0002540704007388 */ /* 0x0089e20000000800 */
[----:B------:R-:W-:Y:S05]  /*0410*/  BRA `(.L_x_6) ;  /* 0x0000000000047947 */ /* 0x000fea0003800000 */
.L_x_9:
[----:B------:R3:W-:Y:S02]  /*0420*/  STS [R4+0x254], RZ ;  /* 0x000254ff04007388 */ /* 0x0007e40000000800 */
.L_x_6:
[----:B------:R-:W-:Y:S05]  /*0430*/  BSYNC.RECONVERGENT B0 ;  /* 0x0000000000007941 */ /* 0x000fea0003800200 */
.L_x_5:
[----:B------:R-:W-:Y:S05]  /*0440*/  WARPSYNC.ALL ;  /* 0x0000000000007948 */ /* 0x000fea0003800000 */
[----:B------:R-:W-:Y:S01]  /*0450*/  VIADD R9, R9, 0xfffffc03 ;  /* 0xfffffc0309097836 */ /* 0x000fe20000000000 */
[----:B------:R-:W-:Y:S04]  /*0460*/  BAR.SYNC.DEFER_BLOCKING 0x0 ;  /* 0x0000000000007b1d */ /* 0x000fe80000010000 */
[----:B------:R-:W-:-:S04]  /*0470*/  ISETP.GE.U32.AND P0, PT, R9, -0x3fa, PT ;  /* 0xfffffc060900780c */ /* 0x000fc80003f06070 */
[----:B------:R-:W-:-:S04]  /*0480*/  ISETP.LT.U32.OR P0, PT, R10, 0x3, !P0 ;  /* 0x000000030a00780c */ /* 0x000fc80004701470 */
[----:B------:R-:W-:-:S13]  /*0490*/  ISETP.GT.U32.OR P0, PT, R10, 0x3fc, P0 ;  /* 0x000003fc0a00780c */ /* 0x000fda0000704470 */
[----:B------:R-:W-:Y:S05]  /*04a0*/  @P0 BRA `(.L_x_10) ;  /* 0x0000000000640947 */ /* 0x000fea0003800000 */
[----:B------:R-:W-:Y:S01]  /*04b0*/  IMAD R8, R8, 0x4, R12 ;  /* 0x0000000408087824 */ /* 0x000fe200078e020c */
[----:B------:R-:W-:Y:S01]  /*04c0*/  LDS R6, [R4+0x1c8] ;  /* 0x0001c80004067984 */ /* 0x000fe20000000800 */
[----:B------:R-:W5:Y:S02]  /*04d0*/  LDC.64 R2, c[0x0][0x388] ;  /* 0x0000e200ff027b82 */ /* 0x000f640000000a00 */
[----:B------:R-:W-:Y:S01]  /*04e0*/  IMAD R8, R5, 0x98, R8 ;  /* 0x0000009805087824 */ /* 0x000fe200078e0208 */
[----:B------:R-:W-:Y:S04]  /*04f0*/  LDS R10, [R4+0x1cc] ;  /* 0x0001cc00040a7984 */ /* 0x000fe80000000800 */
[----:B------:R-:W-:Y:S04]  /*0500*/  LDS R5, [R8+0xc] ;  /* 0x00000c0008057984 */ /* 0x000fe80000000800 */
[----:B-1-34-:R-:W1:Y:S04]  /*0510*/  LDS R7, [R8+0xa4] ;  /* 0x0000a40008077984 */ /* 0x01ae680000000800 */
[----:B------:R-:W3:Y:S04]  /*0520*/  LDS R9, [R8+0x13c] ;  /* 0x00013c0008097984 */ /* 0x000ee80000000800 */
[----:B------:R-:W-:Y:S04]  /*0530*/  LDS R12, [R4+0x1d0] ;  /* 0x0001d000040c7984 */ /* 0x000fe80000000800 */
[----:B------:R-:W4:Y:S01]  /*0540*/  LDS R11, [R8+0x1d4] ;  /* 0x0001d400080b7984 */ /* 0x000f220000000800 */
[----:B-----5:R-:W-:-:S03]  /*0550*/  IMAD.WIDE.U32 R2, R0, 0x4, R2 ;  /* 0x0000000400027825 */ /* 0x020fc600078e0002 */
[----:B------:R-:W-:Y:S04]  /*0560*/  LDS R13, [R4+0x1d8] ;  /* 0x0001d800040d7984 */ /* 0x000fe80000000800 */
[----:B------:R-:W5:Y:S04]  /*0570*/  LDS R14, [R8+0x26c] ;  /* 0x00026c00080e7984 */ /* 0x000f680000000800 */
[----:B------:R-:W-:Y:S04]  /*0580*/  LDS R15, [R4+0x1dc] ;  /* 0x0001dc00040f7984 */ /* 0x000fe80000000800 */
[----:B------:R-:W0:Y:S04]  /*0590*/  LDS R16, [R8+0x304] ;  /* 0x0003040008107984 */ /* 0x000e280000000800 */
[----:B------:R-:W-:Y:S04]  /*05a0*/  LDS R17, [R4+0x1e0] ;  /* 0x0001e00004117984 */ /* 0x000fe80000000800 */
[----:B------:R-:W2:Y:S01]  /*05b0*/  LDS R18, [R8+0x39c] ;  /* 0x00039c0008127984 */ /* 0x000ea20000000800 */
[----:B-1----:R-:W-:-:S04]  /*05c0*/  IADD3 R5, PT, PT, R7, R6, R5 ;  /* 0x0000000607057210 */ /* 0x002fc80007ffe005 */
[----:B---3--:R-:W-:-:S04]  /*05d0*/  IADD3 R5, PT, PT, R9, R10, R5 ;  /* 0x0000000a09057210 */ /* 0x008fc80007ffe005 */
[----:B----4-:R-:W-:-:S04]  /*05e0*/  IADD3 R5, PT, PT, R11, R12, R5 ;  /* 0x0000000c0b057210 */ /* 0x010fc80007ffe005 */
[----:B-----5:R-:W-:-:S04]  /*05f0*/  IADD3 R5, PT, PT, R13, R14, R5 ;  /* 0x0000000e0d057210 */ /* 0x020fc80007ffe005 */
[----:B0-----:R-:W-:-:S04]  /*0600*/  IADD3 R5, PT, PT, R15, R16, R5 ;  /* 0x000000100f057210 */ /* 0x001fc80007ffe005 */
[----:B--2---:R-:W-:-:S05]  /*0610*/  IADD3 R5, PT, PT, R17, R18, R5 ;  /* 0x0000001211057210 */ /* 0x004fca0007ffe005 */
[----:B------:R-:W-:Y:S01]  /*0620*/  STG.E desc[UR4][R2.64], R5 ;  /* 0x0000000502007986 */ /* 0x000fe2000c101904 */
[----:B------:R-:W-:Y:S05]  /*0630*/  EXIT ;  /* 0x000000000000794d */ /* 0x000fea0003800000 */
.L_x_10:
[----:B------:R-:W5:Y:S01]  /*0640*/  LDG.E R3, desc[UR4][R2.64] ;  /* 0x0000000402037981 */ /* 0x000f62000c1e1900 */
[----:B01234-:R-:W0:Y:S02]  /*0650*/  LDC.64 R4, c[0x0][0x388] ;  /* 0x0000e200ff047b82 */ /* 0x01fe240000000a00 */
[----:B0-----:R-:W-:-:S05]  /*0660*/  IMAD.WIDE R4, R0, 0x4, R4 ;  /* 0x0000000400047825 */ /* 0x001fca00078e0204 */
[----:B-----5:R-:W-:Y:S01]  /*0670*/  STG.E desc[UR4][R4.64], R3 ;  /* 0x0000000304007986 */ /* 0x020fe2000c101904 */
[----:B------:R-:W-:Y:S05]  /*0680*/  EXIT ;  /* 0x000000000000794d */ /* 0x000fea0003800000 */
.L_x_11:
[----:B------:R-:W-:-:S00]  /*0690*/  BRA `(.L_x_11) ;  /* 0xfffffffc00fc7947 */ /* 0x000fc0000383ffff */
[----:B------:R-:W-:-:S00]  /*06a0*/  NOP ;  /* 0x0000000000007918 */ /* 0x000fc00000000000 */
        /* <DEDUP_REMOVED lines=13> */
.L_x_14:


//--------------------- .text._Z7mat_mulPiS_S_    --------------------------
	.section	.text._Z7mat_mulPiS_S_,"ax",@progbits
	.align	128
        .global         _Z7mat_mulPiS_S_
        .type           _Z7mat_mulPiS_S_,@function
        .size           _Z7mat_mulPiS_S_,(.L_x_15 - _Z7mat_mulPiS_S_)
        .other          _Z7mat_mulPiS_S_,@"STO_CUDA_ENTRY STV_DEFAULT"
_Z7mat_mulPiS_S_:
.text._Z7mat_mulPiS_S_:
[----:B------:R-:W-:Y:S01]  /*0000*/  LDC R1, c[0x0][0x37c] ;  /* 0x0000df00ff017b82 */ /* 0x000fe20000000800 */
[----:B------:R-:W0:Y:S07]  /*0010*/  S2R R3, SR_TID.X ;  /* 0x0000000000037919 */ /* 0x000e2e0000002100 */
[----:B------:R-:W1:Y:S01]  /*0020*/  LDC R7, c[0x0][0x364] ;  /* 0x0000d900ff077b82 */ /* 0x000e620000000800 */
[----:B------:R-:W1:Y:S07]  /*0030*/  S2R R2, SR_TID.Y ;  /* 0x0000000000027919 */ /* 0x000e6e0000002200 */
[----:B------:R-:W0:Y:S08]  /*0040*/  S2UR UR5, SR_CTAID.X ;  /* 0x00000000000579c3 */ /* 0x000e300000002500 */
[----:B------:R-:W0:Y:S08]  /*0050*/  LDC R0, c[0x0][0x360] ;  /* 0x0000d800ff007b82 */ /* 0x000e300000000800 */
[----:B------:R-:W1:Y:S01]  /*0060*/  S2UR UR4, SR_CTAID.Y ;  /* 0x00000000000479c3 */ /* 0x000e620000002600 */
[----:B0-----:R-:W-:-:S05]  /*0070*/  IMAD R0, R0, UR5, R3 ;  /* 0x0000000500007c24 */ /* 0x001fca000f8e0203 */
[----:B------:R-:W-:Y:S01]  /*0080*/  ISETP.GT.AND P0, PT, R0, 0x3ff, PT ;  /* 0x000003ff0000780c */ /* 0x000fe20003f04270 */
[----:B-1----:R-:W-:-:S05]  /*0090*/  IMAD R7, R7, UR4, R2 ;  /* 0x0000000407077c24 */ /* 0x002fca000f8e0202 */
[----:B------:R-:W-:-:S13]  /*00a0*/  ISETP.GT.U32.OR P0, PT, R7, 0x3ff, P0 ;  /* 0x000003ff0700780c */ /* 0x000fda0000704470 */
[----:B------:R-:W-:Y:S05]  /*00b0*/  @P0 EXIT ;  /* 0x000000000000094d */ /* 0x000fea0003800000 */
[----:B------:R-:W0:Y:S01]  /*00c0*/  LDC.64 R2, c[0x0][0x380] ;  /* 0x0000e000ff027b82 */ /* 0x000e220000000a00 */
[----:B------:R-:W1:Y:S01]  /*00d0*/  LDCU.64 UR6, c[0x0][0x388] ;  /* 0x00007100ff0677ac */ /* 0x000e620008000a00 */
[----:B------:R-:W-:Y:S01]  /*00e0*/  SHF.L.U32 R7, R7, 0xa, RZ ;  /* 0x0000000a07077819 */ /* 0x000fe200000006ff */
[----:B------:R-:W-:Y:S01]  /*00f0*/  HFMA2 R14, -RZ, RZ, 0, 0 ;  /* 0x00000000ff0e7431 */ /* 0x000fe200000001ff */
[----:B------:R-:W-:Y:S01]  /*0100*/  MOV R6, R0 ;  /* 0x0000000000067202 */ /* 0x000fe20000000f00 */
[----:B------:R-:W2:Y:S01]  /*0110*/  LDCU.64 UR8, c[0x0][0x358] ;  /* 0x00006b00ff0877ac */ /* 0x000ea20008000a00 */
[----:B------:R-:W-:Y:S01]  /*0120*/  UMOV UR4, URZ ;  /* 0x000000ff00047c82 */ /* 0x000fe20008000000 */
[----:B-1----:R-:W-:-:S04]  /*0130*/  UIADD3 UR5, UP0, UPT, UR6, 0x8000, URZ ;  /* 0x0000800006057890 */ /* 0x002fc8000ff1e0ff */
[----:B------:R-:W-:Y:S01]  /*0140*/  UIADD3.X UR6, UPT, UPT, URZ, UR7, URZ, UP0, !UPT ;  /* 0x00000007ff067290 */ /* 0x000fe200087fe4ff */
[----:B0-----:R-:W-:-:S03]  /*0150*/  IMAD.WIDE.U32 R2, R7, 0x4, R2 ;  /* 0x0000000407027825 */ /* 0x001fc600078e0002 */
[----:B------:R-:W-:-:S04]  /*0160*/  IADD3 R4, P0, PT, R2, 0x20, RZ ;  /* 0x0000002002047810 */ /* 0x000fc80007f1e0ff */
[----:B--2---:R-:W-:-:S09]  /*0170*/  IADD3.X R5, PT, PT, RZ, R3, RZ, P0, !PT ;  /* 0x00000003ff057210 */ /* 0x004fd200007fe4ff */
.L_x_12:
[----:B------:R-:W-:Y:S01]  /*0180*/  MOV R2, UR5 ;  /* 0x0000000500027c02 */ /* 0x000fe20008000f00 */
[----:B------:R-:W2:Y:S01]  /*0190*/  LDG.E R15, desc[UR8][R4.64+-0x20] ;  /* 0xffffe008040f7981 */ /* 0x000ea2000c1e1900 */
[----:B------:R-:W-:-:S03]  /*01a0*/  MOV R3, UR6 ;  /* 0x0000000600037c02 */ /* 0x000fc60008000f00 */
[----:B------:R-:W3:Y:S01]  /*01b0*/  LDG.E R24, desc[UR8][R4.64+-0x1c] ;  /* 0xffffe40804187981 */ /* 0x000ee2000c1e1900 */
[----:B------:R-:W-:-:S03]  /*01c0*/  IMAD.WIDE R2, R6, 0x4, R2 ;  /* 0x0000000406027825 */ /* 0x000fc600078e0202 */
[----:B------:R-:W4:Y:S04]  /*01d0*/  LDG.E R19, desc[UR8][R4.64+-0x18] ;  /* 0xffffe80804137981 */ /* 0x000f28000c1e1900 */
[----:B------:R-:W2:Y:S04]  /*01e0*/  LDG.E R16, desc[UR8][R2.64+-0x8000] ;  /* 0xff80000802107981 */ /* 0x000ea8000c1e1900 */
[----:B------:R-:W3:Y:S04]  /*01f0*/  LDG.E R25, desc[UR8][R2.64+-0x7000] ;  /* 0xff90000802197981 */ /* 0x000ee8000c1e1900 */
[----:B------:R-:W4:Y:S04]  /*0200*/  LDG.E R18, desc[UR8][R2.64+-0x6000] ;  /* 0xffa0000802127981 */ /* 0x000f28000c1e1900 */
[----:B------:R-:W5:Y:S04]  /*0210*/  LDG.E R20, desc[UR8][R4.64+-0x14] ;  /* 0xffffec0804147981 */ /* 0x000f68000c1e1900 */
        /* <DEDUP_REMOVED lines=11> */
[----:B------:R-:W5:Y:S01]  /*02d0*/  LDG.E R26, desc[UR8][R4.64+0x1c] ;  /* 0x00001c08041a7981 */ /* 0x000f62000c1e1900 */
[----:B--2---:R-:W-:-:S03]  /*02e0*/  IMAD R15, R15, R16, R14 ;  /* 0x000000100f0f7224 */ /* 0x004fc600078e020e */
[----:B------:R-:W2:Y:S01]  /*02f0*/  LDG.E R16, desc[UR8][R4.64] ;  /* 0x0000000804107981 */ /* 0x000ea2000c1e1900 */
[----:B---3--:R-:W-:-:S03]  /*0300*/  IMAD R24, R24, R25, R15 ;  /* 0x0000001918187224 */ /* 0x008fc600078e020f */
[----:B------:R-:W3:Y:S01]  /*0310*/  LDG.E R14, desc[UR8][R4.64+0x4] ;  /* 0x00000408040e7981 */ /* 0x000ee2000c1e1900 */
[----:B----4-:R-:W-:-:S03]  /*0320*/  IMAD R24, R19, R18, R24 ;  /* 0x0000001213187224 */ /* 0x010fc600078e0218 */
[----:B------:R-:W3:Y:S04]  /*0330*/  LDG.E R15, desc[UR8][R2.64+0x1000] ;  /* 0x00100008020f7981 */ /* 0x000ee8000c1e1900 */
[----:B------:R-:W4:Y:S01]  /*0340*/  LDG.E R18, desc[UR8][R4.64+0x8] ;  /* 0x0000080804127981 */ /* 0x000f22000c1e1900 */
[----:B-----5:R-:W-:-:S03]  /*0350*/  IMAD R24, R20, R21, R24 ;  /* 0x0000001514187224 */ /* 0x020fc600078e0218 */
[----:B------:R-:W4:Y:S04]  /*0360*/  LDG.E R19, desc[UR8][R2.64+0x2000] ;  /* 0x0020000802137981 */ /* 0x000f28000c1e1900 */
[----:B------:R-:W5:Y:S01]  /*0370*/  LDG.E R20, desc[UR8][R4.64+0xc] ;  /* 0x00000c0804147981 */ /* 0x000f62000c1e1900 */
[----:B------:R-:W-:-:S03]  /*0380*/  IMAD R24, R22, R23, R24 ;  /* 0x0000001716187224 */ /* 0x000fc600078e0218 */
[----:B------:R-:W5:Y:S04]  /*0390*/  LDG.E R21, desc[UR8][R2.64+0x3000] ;  /* 0x0030000802157981 */ /* 0x000f68000c1e1900 */
[----:B------:R-:W5:Y:S04]  /*03a0*/  LDG.E R22, desc[UR8][R4.64+0x10] ;  /* 0x0000100804167981 */ /* 0x000f68000c1e1900 */
[----:B------:R-:W5:Y:S01]  /*03b0*/  LDG.E R23, desc[UR8][R2.64+0x4000] ;  /* 0x0040000802177981 */ /* 0x000f62000c1e1900 */
[----:B------:R-:W-:-:S03]  /*03c0*/  IMAD R28, R12, R13, R24 ;  /* 0x0000000d0c1c7224 */ /* 0x000fc600078e0218 */
[----:B------:R-:W5:Y:S04]  /*03d0*/  LDG.E R24, desc[UR8][R4.64+0x14] ;  /* 0x0000140804187981 */ /* 0x000f68000c1e1900 */
[----:B------:R-:W5:Y:S04]  /*03e0*/  LDG.E R25, desc[UR8][R2.64+0x5000] ;  /* 0x0050000802197981 */ /* 0x000f68000c1e1900 */
[----:B------:R0:W5:Y:S04]  /*03f0*/  LDG.E R13, desc[UR8][R4.64+0x18] ;  /* 0x00001808040d7981 */ /* 0x000168000c1e1900 */
[----:B------:R-:W5:Y:S01]  /*0400*/  LDG.E R12, desc[UR8][R2.64+0x6000] ;  /* 0x00600008020c7981 */ /* 0x000f62000c1e1900 */
[----:B------:R-:W-:-:S04]  /*0410*/  IMAD R8, R9, R8, R28 ;  /* 0x0000000809087224 */ /* 0x000fc800078e021c */
[----:B------:R-:W-:Y:S01]  /*0420*/  IMAD R8, R10, R11, R8 ;  /* 0x0000000b0a087224 */ /* 0x000fe200078e0208 */
[----:B------:R-:W-:-:S04]  /*0430*/  UIADD3 UR4, UPT, UPT, UR4, 0x10, URZ ;  /* 0x0000001004047890 */ /* 0x000fc8000fffe0ff */
[----:B------:R-:W-:Y:S01]  /*0440*/  UISETP.NE.AND UP0, UPT, UR4, 0x400, UPT ;  /* 0x000004000400788c */ /* 0x000fe2000bf05270 */
[----:B0-----:R-:W-:Y:S02]  /*0450*/  IADD3 R4, P0, PT, R4, 0x40, RZ ;  /* 0x0000004004047810 */ /* 0x001fe40007f1e0ff */
[----:B------:R-:W-:Y:S02]  /*0460*/  IADD3 R6, PT, PT, R6, 0x4000, RZ ;  /* 0x0000400006067810 */ /* 0x000fe40007ffe0ff */
[----:B------:R-:W-:Y:S01]  /*0470*/  IADD3.X R5, PT, PT, RZ, R5, RZ, P0, !PT ;  /* 0x00000005ff057210 */ /* 0x000fe200007fe4ff */
[----:B--2---:R-:W-:-:S04]  /*0480*/  IMAD R8, R16, R17, R8 ;  /* 0x0000001110087224 */ /* 0x004fc800078e0208 */
[----:B---3--:R-:W-:-:S04]  /*0490*/  IMAD R8, R14, R15, R8 ;  /* 0x0000000f0e087224 */ /* 0x008fc800078e0208 */
[----:B----4-:R-:W-:-:S04]  /*04a0*/  IMAD R8, R18, R19, R8 ;  /* 0x0000001312087224 */ /* 0x010fc800078e0208 */
[----:B-----5:R-:W-:-:S04]  /*04b0*/  IMAD R8, R20, R21, R8 ;  /* 0x0000001514087224 */ /* 0x020fc800078e0208 */
[----:B------:R-:W-:-:S04]  /*04c0*/  IMAD R8, R22, R23, R8 ;  /* 0x0000001716087224 */ /* 0x000fc800078e0208 */
[----:B------:R-:W-:-:S04]  /*04d0*/  IMAD R8, R24, R25, R8 ;  /* 0x0000001918087224 */ /* 0x000fc800078e0208 */
[----:B------:R-:W-:-:S04]  /*04e0*/  IMAD R8, R13, R12, R8 ;  /* 0x0000000c0d087224 */ /* 0x000fc800078e0208 */
[----:B------:R-:W-:Y:S01]  /*04f0*/  IMAD R14, R26, R27, R8 ;  /* 0x0000001b1a0e7224 */ /* 0x000fe200078e0208 */
[----:B------:R-:W-:Y:S06]  /*0500*/  BRA.U UP0, `(.L_x_12) ;  /* 0xfffffffd001c7547 */ /* 0x000fec000b83ffff */
[----:B------:R-:W0:Y:S01]  /*0510*/  LDC.64 R2, c[0x0][0x390] ;  /* 0x0000e400ff027b82 */ /* 0x000e220000000a00 */
[----:B------:R-:W-:-:S05]  /*0520*/  IADD3 R7, PT, PT, R0, R7, RZ ;  /* 0x0000000700077210 */ /* 0x000fca0007ffe0ff */
[----:B0-----:R-:W-:-:S05]  /*0530*/  IMAD.WIDE R2, R7, 0x4, R2 ;  /* 0x0000000407027825 */ /* 0x001fca00078e0202 */
[----:B------:R-:W-:Y:S01]  /*0540*/  STG.E desc[UR8][R2.64], R14 ;  /* 0x0000000e02007986 */ /* 0x000fe2000c101908 */
[----:B------:R-:W-:Y:S05]  /*0550*/  EXIT ;  /* 0x000000000000794d */ /* 0x000fea0003800000 */
.L_x_13:
        /* <DEDUP_REMOVED lines=10> */
.L_x_15:


//--------------------- .nv.shared._Z10stencil_2dPiS_ --------------------------
	.section	.nv.shared._Z10stencil_2dPiS_,"aw",@nobits
	.sectionflags	@""
	.align	4
.nv.shared._Z10stencil_2dPiS_:
	.zero		6800


//--------------------- .nv.shared.reserved.0     --------------------------
	.section	.nv.shared.reserved.0,"aw",@nobits
	.weak		__nv_reservedSMEM_offset_0_alias
	.size		__nv_reservedSMEM_offset_0_alias, 0, 64
	.other		__nv_reservedSMEM_offset_0_alias,@"STO_CUDA_RESERVED_SHARED STV_DEFAULT"
__nv_reservedSMEM_offset_0_alias:
	.zero		0
	.zero		64


//--------------------- .nv.constant0._Z10stencil_2dPiS_ --------------------------
	.section	.nv.constant0._Z10stencil_2dPiS_,"a",@progbits
	.sectionflags	@""
	.align	4
.nv.constant0._Z10stencil_2dPiS_:
	.zero		912


//--------------------- .nv.constant0._Z7mat_mulPiS_S_ --------------------------
	.section	.nv.constant0._Z7mat_mulPiS_S_,"a",@progbits
	.sectionflags	@""
	.align	4
.nv.constant0._Z7mat_mulPiS_S_:
	.zero		920


//--------------------- SYMBOLS --------------------------

	.type		.nv.reservedSmem.offset0,@object
	.size		.nv.reservedSmem.offset0,0x4
	.type		.nv.reservedSmem.cap,@object
	.size		.nv.reservedSmem.cap,0x4
